	.headerflags	@"EF_CUDA_TEXMODE_UNIFIED EF_CUDA_64BIT_ADDRESS EF_CUDA_ACCELERATORS EF_CUDA_SM90 EF_CUDA_VIRTUAL_SM(EF_CUDA_SM90)"
	.elftype	@"ET_EXEC"


//--------------------- .nv.info                  --------------------------
	.section	.nv.info,"",@"SHT_CUDA_INFO"
	.align	4


	//----- nvinfo : EIATTR_REGCOUNT
	.align		4
        /*0000*/ 	.byte	0x04, 0x2f
        /*0002*/ 	.short	(.L_1 - .L_0)
	.align		4
.L_0:
        /*0004*/ 	.word	index@(triton_poi_fused_leaky_relu_leaky_relu_backward_view_0)
        /*0008*/ 	.word	0x0000000e


	//----- nvinfo : EIATTR_MIN_STACK_SIZE
	.align		4
.L_1:
        /*000c*/ 	.byte	0x04, 0x12
        /*000e*/ 	.short	(.L_3 - .L_2)
	.align		4
.L_2:
        /*0010*/ 	.word	index@(triton_poi_fused_leaky_relu_leaky_relu_backward_view_0)
        /*0014*/ 	.word	0x00000000


	//----- nvinfo : EIATTR_FRAME_SIZE
	.align		4
.L_3:
        /*0018*/ 	.byte	0x04, 0x11
        /*001a*/ 	.short	(.L_5 - .L_4)
	.align		4
.L_4:
        /*001c*/ 	.word	index@(triton_poi_fused_leaky_relu_leaky_relu_backward_view_0)
        /*0020*/ 	.word	0x00000000


	//----- nvinfo : EIATTR_MIN_STACK_SIZE
	.align		4
.L_5:
        /*0024*/ 	.byte	0x04, 0x12
        /*0026*/ 	.short	(.L_7 - .L_6)
	.align		4
.L_6:
        /*0028*/ 	.word	index@(triton_poi_fused_leaky_relu_leaky_relu_backward_view_0)
        /*002c*/ 	.word	0x00000000
.L_7:


//--------------------- .nv.info.triton_poi_fused_leaky_relu_leaky_relu_backward_view_0 --------------------------
	.section	.nv.info.triton_poi_fused_leaky_relu_leaky_relu_backward_view_0,"",@"SHT_CUDA_INFO"
	.sectionflags	@""
	.align	4


	//----- nvinfo : EIATTR_CUDA_API_VERSION
	.align		4
        /*0000*/ 	.byte	0x04, 0x37
        /*0002*/ 	.short	(.L_9 - .L_8)
.L_8:
        /*0004*/ 	.word	0x0000007c


	//----- nvinfo : EIATTR_KPARAM_INFO
	.align		4
.L_9:
        /*0008*/ 	.byte	0x04, 0x17
        /*000a*/ 	.short	(.L_11 - .L_10)
.L_10:
        /*000c*/ 	.word	0x00000000
        /*0010*/ 	.short	0x0004
        /*0012*/ 	.short	0x0020
        /*0014*/ 	.byte	0x00, 0xf0, 0x11, 0x00


	//----- nvinfo : EIATTR_KPARAM_INFO
	.align		4
.L_11:
        /*0018*/ 	.byte	0x04, 0x17
        /*001a*/ 	.short	(.L_13 - .L_12)
.L_12:
        /*001c*/ 	.word	0x00000000
        /*0020*/ 	.short	0x0003
        /*0022*/ 	.short	0x0018
        /*0024*/ 	.byte	0x00, 0xf4, 0x21, 0x00


	//----- nvinfo : EIATTR_KPARAM_INFO
	.align		4
.L_13:
        /*0028*/ 	.byte	0x04, 0x17
        /*002a*/ 	.short	(.L_15 - .L_14)
.L_14:
        /*002c*/ 	.word	0x00000000
        /*0030*/ 	.short	0x0002
        /*0032*/ 	.short	0x0010
        /*0034*/ 	.byte	0x00, 0xf4, 0x21, 0x00


	//----- nvinfo : EIATTR_KPARAM_INFO
	.align		4
.L_15:
        /*0038*/ 	.byte	0x04, 0x17
        /*003a*/ 	.short	(.L_17 - .L_16)
.L_16:
        /*003c*/ 	.word	0x00000000
        /*0040*/ 	.short	0x0001
        /*0042*/ 	.short	0x0008
        /*0044*/ 	.byte	0x00, 0xf4, 0x21, 0x00


	//----- nvinfo : EIATTR_KPARAM_INFO
	.align		4
.L_17:
        /*0048*/ 	.byte	0x04, 0x17
        /*004a*/ 	.short	(.L_19 - .L_18)
.L_18:
        /*004c*/ 	.word	0x00000000
        /*0050*/ 	.short	0x0000
        /*0052*/ 	.short	0x0000
        /*0054*/ 	.byte	0x00, 0xf4, 0x21, 0x00


	//----- nvinfo : EIATTR_SPARSE_MMA_MASK
	.align		4
.L_19:
        /*0058*/ 	.byte	0x03, 0x50
        /*005a*/ 	.short	0x0000


	//----- nvinfo : EIATTR_MAXREG_COUNT
	.align		4
        /*005c*/ 	.byte	0x03, 0x1b
        /*005e*/ 	.short	0x00ff


	//----- nvinfo : EIATTR_EXIT_INSTR_OFFSETS
	.align		4
        /*0060*/ 	.byte	0x04, 0x1c
        /*0062*/ 	.short	(.L_21 - .L_20)


	//   ....[0]....
.L_20:
        /*0064*/ 	.word	0x000001f0


	//   ....[1]....
        /*0068*/ 	.word	0x00000210


	//----- nvinfo : EIATTR_REQNTID
	.align		4
.L_21:
        /*006c*/ 	.byte	0x04, 0x10
        /*006e*/ 	.short	(.L_23 - .L_22)
.L_22:
        /*0070*/ 	.word	0x00000080
        /*0074*/ 	.word	0x00000001
        /*0078*/ 	.word	0x00000001


	//----- nvinfo : EIATTR_CBANK_PARAM_SIZE
	.align		4
.L_23:
        /*007c*/ 	.byte	0x03, 0x19
        /*007e*/ 	.short	0x0024


	//----- nvinfo : EIATTR_PARAM_CBANK
	.align		4
        /*0080*/ 	.byte	0x04, 0x0a
        /*0082*/ 	.short	(.L_25 - .L_24)
	.align		4
.L_24:
        /*0084*/ 	.word	index@(.nv.constant0.triton_poi_fused_leaky_relu_leaky_relu_backward_view_0)
        /*0088*/ 	.short	0x0210
        /*008a*/ 	.short	0x0024


	//----- nvinfo : EIATTR_SW_WAR
	.align		4
.L_25:
        /*008c*/ 	.byte	0x04, 0x36
        /*008e*/ 	.short	(.L_27 - .L_26)
.L_26:
        /*0090*/ 	.word	0x00000008
.L_27:


//--------------------- .nv.callgraph             --------------------------
	.section	.nv.callgraph,"",@"SHT_CUDA_CALLGRAPH"
	.align	4
	.sectionentsize	8
	.align		4
        /*0000*/ 	.word	0x00000000
	.align		4
        /*0004*/ 	.word	0xffffffff
	.align		4
        /*0008*/ 	.word	0x00000000
	.align		4
        /*000c*/ 	.word	0xfffffffe
	.align		4
        /*0010*/ 	.word	0x00000000
	.align		4
        /*0014*/ 	.word	0xfffffffd
	.align		4
        /*0018*/ 	.word	0x00000000
	.align		4
        /*001c*/ 	.word	0xfffffffc


//--------------------- .text.triton_poi_fused_leaky_relu_leaky_relu_backward_view_0 --------------------------
	.section	.text.triton_poi_fused_leaky_relu_leaky_relu_backward_view_0,"ax",@progbits
	.align	128
        .global         triton_poi_fused_leaky_relu_leaky_relu_backward_view_0
        .type           triton_poi_fused_leaky_relu_leaky_relu_backward_view_0,@function
        .size           triton_poi_fused_leaky_relu_leaky_relu_backward_view_0,(.L_x_1 - triton_poi_fused_leaky_relu_leaky_relu_backward_view_0)
        .other          triton_poi_fused_leaky_relu_leaky_relu_backward_view_0,@"STO_CUDA_ENTRY STV_DEFAULT"
triton_poi_fused_leaky_relu_leaky_relu_backward_view_0:
.text.triton_poi_fused_leaky_relu_leaky_relu_backward_view_0:
[----:B------:R-:W0:Y:S02]  /*0000*/  LDC R1, c[0x0][0x28] ;  /* 0x00000a00ff017b82 */ /* 0x000e240000000800 */
[----:B------:R-:W1:Y:S01]  /*0010*/  S2R R0, SR_TID.X ;  /* 0x0000000000007919 */ /* 0x000e620000002100 */
[----:B------:R-:W2:Y:S01]  /*0020*/  LDC.64 R4, c[0x0][0x218] ;  /* 0x00008600ff047b82 */ /* 0x000ea20000000a00 */
[----:B------:R-:W-:Y:S01]  /*0030*/  IMAD.MOV.U32 R11, RZ, RZ, RZ ;  /* 0x000000ffff0b7224 */ /* 0x000fe200078e00ff */
[----:B------:R-:W-:Y:S01]  /*0040*/  ULDC.64 UR4, c[0x0][0x208] ;  /* 0x0000820000047ab9 */ /* 0x000fe20000000a00 */
[----:B------:R-:W3:Y:S01]  /*0050*/  S2R R9, SR_CTAID.X ;  /* 0x0000000000097919 */ /* 0x000ee20000002500 */
[----:B------:R-:W-:-:S04]  /*0060*/  ULDC.64 UR6, c[0x0][0x228] ;  /* 0x00008a0000067ab9 */ /* 0x000fc80000000a00 */
[----:B------:R-:W4:Y:S01]  /*0070*/  LDC.64 R2, c[0x0][0x210] ;  /* 0x00008400ff027b82 */ /* 0x000f220000000a00 */
[----:B-1----:R-:W-:Y:S02]  /*0080*/  LOP3.LUT R0, R0, 0x7f, RZ, 0xc0, !PT ;  /* 0x0000007f00007812 */ /* 0x002fe400078ec0ff */
[----:B---3--:R-:W-:-:S03]  /*0090*/  SHF.R.S32.HI R6, RZ, 0x18, R9 ;  /* 0x00000018ff067819 */ /* 0x008fc60000011409 */
[----:B------:R-:W-:Y:S01]  /*00a0*/  IMAD R9, R9, 0x80, R0 ;  /* 0x0000008009097824 */ /* 0x000fe200078e0200 */
[----:B------:R-:W-:-:S03]  /*00b0*/  SGXT R0, R6, 0x1 ;  /* 0x000000010600781a */ /* 0x000fc60000000200 */
[C---:B----4-:R-:W-:Y:S01]  /*00c0*/  IMAD.WIDE R2, R9.reuse, 0x4, R2 ;  /* 0x0000000409027825 */ /* 0x050fe200078e0202 */
[----:B------:R-:W-:Y:S02]  /*00d0*/  ISETP.GE.AND P0, PT, R9, 0x100, PT ;  /* 0x000001000900780c */ /* 0x000fe40003f06270 */
[----:B------:R-:W-:-:S04]  /*00e0*/  LEA.HI R0, R0, R9, RZ, 0x2 ;  /* 0x0000000900007211 */ /* 0x000fc800078f10ff */
[----:B------:R-:W-:-:S05]  /*00f0*/  LOP3.LUT R0, R0, 0xfffffffc, RZ, 0xc0, !PT ;  /* 0xfffffffc00007812 */ /* 0x000fca00078ec0ff */
[----:B------:R-:W-:Y:S02]  /*0100*/  IMAD.IADD R7, R9, 0x1, -R0 ;  /* 0x0000000109077824 */ /* 0x000fe400078e0a00 */
[----:B------:R-:W-:Y:S02]  /*0110*/  IMAD.MOV.U32 R0, RZ, RZ, RZ ;  /* 0x000000ffff007224 */ /* 0x000fe400078e00ff */
[----:B--2---:R-:W-:Y:S02]  /*0120*/  IMAD.WIDE R4, R7, 0x4, R4 ;  /* 0x0000000407047825 */ /* 0x004fe400078e0204 */
[----:B------:R-:W1:Y:S02]  /*0130*/  LDC.64 R6, c[0x0][0x220] ;  /* 0x00008800ff067b82 */ /* 0x000e640000000a00 */
[----:B------:R-:W2:Y:S04]  /*0140*/  @!P0 LDG.E R0, desc[UR4][R2.64] ;  /* 0x0000000402008981 */ /* 0x000ea8000c1e1900 */
[----:B------:R-:W2:Y:S01]  /*0150*/  @!P0 LDG.E.EL R11, desc[UR4][R4.64] ;  /* 0x00000004040b8981 */ /* 0x000ea2000c2e1900 */
[----:B-1----:R-:W-:Y:S01]  /*0160*/  IMAD.WIDE R6, R9, 0x4, R6 ;  /* 0x0000000409067825 */ /* 0x002fe200078e0206 */
[----:B--2---:R-:W-:-:S03]  /*0170*/  FSETP.GT.AND P1, PT, R0, -R11, PT ;  /* 0x8000000b0000720b */ /* 0x004fc60003f24000 */
[----:B------:R-:W-:-:S10]  /*0180*/  FADD R11, R11, R0 ;  /* 0x000000000b0b7221 */ /* 0x000fd40000000000 */
[----:B------:R-:W-:Y:S01]  /*0190*/  @!P1 FMUL R11, R11, 0.10000000149011611938 ;  /* 0x3dcccccd0b0b9820 */ /* 0x000fe20000400000 */
[----:B------:R-:W-:-:S04]  /*01a0*/  IADD3 R8, P1, R9, UR6, RZ ;  /* 0x0000000609087c10 */ /* 0x000fc8000ff3e0ff */
[----:B------:R-:W-:Y:S01]  /*01b0*/  FSETP.GT.AND P2, PT, R11, RZ, PT ;  /* 0x000000ff0b00720b */ /* 0x000fe20003f44000 */
[----:B------:R1:W-:Y:S01]  /*01c0*/  @!P0 STG.E desc[UR4][R6.64], R11 ;  /* 0x0000000b06008986 */ /* 0x0003e2000c101904 */
[----:B------:R-:W-:Y:S02]  /*01d0*/  LEA.HI.X.SX32 R9, R9, UR7, 0x1, P1 ;  /* 0x0000000709097c11 */ /* 0x000fe400088f0eff */
[----:B------:R-:W-:Y:S01]  /*01e0*/  SEL R3, RZ, 0x1, !P2 ;  /* 0x00000001ff037807 */ /* 0x000fe20005000000 */
[----:B------:R-:W-:Y:S08]  /*01f0*/  @P0 EXIT ;  /* 0x000000000000094d */ /* 0x000ff00003800000 */
[----:B------:R-:W-:Y:S01]  /*0200*/  STG.E.U8 desc[UR4][R8.64], R3 ;  /* 0x0000000308007986 */ /* 0x000fe2000c101104 */
[----:B------:R-:W-:Y:S05]  /*0210*/  EXIT ;  /* 0x000000000000794d */ /* 0x000fea0003800000 */
.L_x_0:
[----:B------:R-:W-:-:S00]  /*0220*/  BRA `(.L_x_0) ;  /* 0xfffffffc00fc7947 */ /* 0x000fc0000383ffff */
[----:B------:R-:W-:-:S00]  /*0230*/  NOP ;  /* 0x0000000000007918 */ /* 0x000fc00000000000 */
        /* <DEDUP_REMOVED lines=12> */
.L_x_1:


//--------------------- .nv.constant0.triton_poi_fused_leaky_relu_leaky_relu_backward_view_0 --------------------------
	.section	.nv.constant0.triton_poi_fused_leaky_relu_leaky_relu_backward_view_0,"a",@progbits
	.sectionflags	@""
	.align	4
.nv.constant0.triton_poi_fused_leaky_relu_leaky_relu_backward_view_0:
	.zero		564
